//
// Generated by NVIDIA NVVM Compiler
//
// Compiler Build ID: CL-36424714
// Cuda compilation tools, release 13.0, V13.0.88
// Based on NVVM 20.0.0
//

.version 9.0
.target sm_100
.address_size 64

	// .globl	_Z18hello_world_kernelv
.extern .func  (.param .b32 func_retval0) vprintf
(
	.param .b64 vprintf_param_0,
	.param .b64 vprintf_param_1
)
;
.global .align 1 .b8 $str[20] = {104, 101, 108, 108, 111, 44, 32, 99, 117, 100, 97, 32, 119, 111, 114, 108, 100, 33, 10};

.visible .entry _Z18hello_world_kernelv()
{
	.reg .b32 	%r<3>;
	.reg .b64 	%rd<3>;

	mov.u64 	%rd1, $str;
	cvta.global.u64 	%rd2, %rd1;
	{ // callseq 0, 0
	.param .b64 param0;
	st.param.b64 	[param0], %rd2;
	.param .b64 param1;
	st.param.b64 	[param1], 0;
	.param .b32 retval0;
	call.uni (retval0), 
	vprintf, 
	(
	param0, 
	param1
	);
	ld.param.b32 	%r1, [retval0];
	} // callseq 0
	ret;

}


// ===== COMPILED SASS (sm_100) =====

	.target	sm_100

	.elftype	@"ET_EXEC"


//--------------------- .note.nv.tkinfo           --------------------------
	.section	.note.nv.tkinfo,"",@"SHT_NOTE"
	.sectionflags	@"SHF_NOTE_NV_TKINFO"
	.tkinfo
        /*0018*/ 	.word	0x00000002
        /*0030*/ 	.string	""
        /*0030*/ 	.string	"ptxas"
        /*0030*/ 	.string	"Cuda compilation tools, release 13.0, V13.0.88"
        /*0030*/ 	.string	"Build cuda_13.0.r13.0/compiler.36424714_0"
        /*0030*/ 	.string	"-arch sm_100 -m 64 "



//--------------------- .note.nv.cuinfo           --------------------------
	.section	.note.nv.cuinfo,"",@"SHT_NOTE"
	.sectionflags	@"SHF_NOTE_NV_CUINFO"
        /*0018*/ 	.short	0x0002
        /*001a*/ 	.short	0x0064
        /*001c*/ 	.short	0x0082
	.zero		2


//--------------------- .nv.info                  --------------------------
	.section	.nv.info,"",@"SHT_CUDA_INFO"
	.align	4


	//----- nvinfo : EIATTR_REGCOUNT
	.align		4
        /*0000*/ 	.byte	0x04, 0x2f
        /*0002*/ 	.short	(.L_2 - .L_1)
	.align		4
.L_1:
        /*0004*/ 	.word	index@(_Z18hello_world_kernelv)
        /*0008*/ 	.word	0x00000018


	//----- nvinfo : EIATTR_FRAME_SIZE
	.align		4
.L_2:
        /*000c*/ 	.byte	0x04, 0x11
        /*000e*/ 	.short	(.L_4 - .L_3)
	.align		4
.L_3:
        /*0010*/ 	.word	index@(_Z18hello_world_kernelv)
        /*0014*/ 	.word	0x00000000


	//----- nvinfo : EIATTR_MIN_STACK_SIZE
	.align		4
.L_4:
        /*0018*/ 	.byte	0x04, 0x12
        /*001a*/ 	.short	(.L_6 - .L_5)
	.align		4
.L_5:
        /*001c*/ 	.word	index@(_Z18hello_world_kernelv)
        /*0020*/ 	.word	0x00000000
.L_6:


//--------------------- .nv.compat                --------------------------
	.section	.nv.compat,"",@"SHT_CUDA_COMPAT_INFO"
	.align	4
        /*0000*/ 	.byte	0x02, 0x09, 0x00, 0x00, 0x02, 0x02, 0x01, 0x00, 0x02, 0x05, 0x05, 0x00, 0x03, 0x07, 0x01, 0x01
        /*0010*/ 	.byte	0x02, 0x03, 0x00, 0x00, 0x02, 0x06, 0x01, 0x00, 0x04, 0x0b, 0x08, 0x00, 0x09, 0x00, 0x00, 0x00
        /*0020*/ 	.byte	0x00, 0x00, 0x00, 0x00


//--------------------- .nv.info._Z18hello_world_kernelv --------------------------
	.section	.nv.info._Z18hello_world_kernelv,"",@"SHT_CUDA_INFO"
	.sectionflags	@""
	.align	4


	//----- nvinfo : EIATTR_CUDA_API_VERSION
	.align		4
        /*0000*/ 	.byte	0x04, 0x37
        /*0002*/ 	.short	(.L_8 - .L_7)
.L_7:
        /*0004*/ 	.word	0x00000082


	//----- nvinfo : EIATTR_SPARSE_MMA_MASK
	.align		4
.L_8:
        /*0008*/ 	.byte	0x03, 0x50
        /*000a*/ 	.short	0x0000


	//----- nvinfo : EIATTR_MAXREG_COUNT
	.align		4
        /*000c*/ 	.byte	0x03, 0x1b
        /*000e*/ 	.short	0x00ff


	//----- nvinfo : EIATTR_EXTERNS
	.align		4
        /*0010*/ 	.byte	0x04, 0x0f
        /*0012*/ 	.short	(.L_10 - .L_9)


	//   ....[0]....
	.align		4
.L_9:
        /*0014*/ 	.word	index@(vprintf)


	//----- nvinfo : EIATTR_MERCURY_ISA_VERSION
	.align		4
.L_10:
        /*0018*/ 	.byte	0x03, 0x5f
        /*001a*/ 	.short	0x0101


	//----- nvinfo : EIATTR_VRC_CTA_INIT_COUNT
	.align		4
        /*001c*/ 	.byte	0x02, 0x4a
	.zero		1
	.zero		1


	//----- nvinfo : EIATTR_SYSCALL_OFFSETS
	.align		4
        /*0020*/ 	.byte	0x04, 0x46
        /*0022*/ 	.short	(.L_12 - .L_11)


	//   ....[0]....
.L_11:
        /*0024*/ 	.word	0x00000080


	//----- nvinfo : EIATTR_EXIT_INSTR_OFFSETS
	.align		4
.L_12:
        /*0028*/ 	.byte	0x04, 0x1c
        /*002a*/ 	.short	(.L_14 - .L_13)


	//   ....[0]....
.L_13:
        /*002c*/ 	.word	0x00000090


	//----- nvinfo : EIATTR_SW_WAR
	.align		4
.L_14:
        /*0030*/ 	.byte	0x04, 0x36
        /*0032*/ 	.short	(.L_16 - .L_15)
.L_15:
        /*0034*/ 	.word	0x00000008
.L_16:


//--------------------- .nv.callgraph             --------------------------
	.section	.nv.callgraph,"",@"SHT_CUDA_CALLGRAPH"
	.align	4
	.sectionentsize	8
	.align		4
        /*0000*/ 	.word	0x00000000
	.align		4
        /*0004*/ 	.word	0xffffffff
	.align		4
        /*0008*/ 	.word	index@(_Z18hello_world_kernelv)
	.align		4
        /*000c*/ 	.word	index@(vprintf)
	.align		4
        /*0010*/ 	.word	0x00000000
	.align		4
        /*0014*/ 	.word	0xfffffffe
	.align		4
        /*0018*/ 	.word	0x00000000
	.align		4
        /*001c*/ 	.word	0xfffffffd
	.align		4
        /*0020*/ 	.word	0x00000000
	.align		4
        /*0024*/ 	.word	0xfffffffc


//--------------------- .nv.constant4             --------------------------
	.section	.nv.constant4,"a",@progbits
	.align	8
	.align		8
.nv.constant4:
        /*0000*/ 	.dword	vprintf
	.align		8
        /*0008*/ 	.dword	$str


//--------------------- .text._Z18hello_world_kernelv --------------------------
	.section	.text._Z18hello_world_kernelv,"ax",@progbits
	.align	128
        .global         _Z18hello_world_kernelv
        .type           _Z18hello_world_kernelv,@function
        .size           _Z18hello_world_kernelv,(.L_x_2 - _Z18hello_world_kernelv)
        .other          _Z18hello_world_kernelv,@"STO_CUDA_ENTRY STV_DEFAULT"
_Z18hello_world_kernelv:
.text._Z18hello_world_kernelv:
[----:B------:R-:W0:Y:S01]  /*0000*/  LDC R1, c[0x0][0x37c] ;  /* 0x0000df00ff017b82 */ /* 0x000e220000000800 */
[----:B------:R-:W-:Y:S01]  /*0010*/  MOV R0, 0x0 ;  /* 0x0000000000007802 */ /* 0x000fe20000000f00 */
[----:B------:R-:W1:Y:S01]  /*0020*/  LDCU.64 UR4, c[0x4][0x8] ;  /* 0x01000100ff0477ac */ /* 0x000e620008000a00 */
[----:B------:R-:W-:-:S05]  /*0030*/  CS2R R6, SRZ ;  /* 0x0000000000067805 */ /* 0x000fca000001ff00 */
[----:B------:R2:W3:Y:S01]  /*0040*/  LDC.64 R2, c[0x4][R0] ;  /* 0x0100000000027b82 */ /* 0x0004e20000000a00 */
[----:B-1----:R-:W-:Y:S02]  /*0050*/  IMAD.U32 R4, RZ, RZ, UR4 ;  /* 0x00000004ff047e24 */ /* 0x002fe4000f8e00ff */
[----:B--2---:R-:W-:-:S07]  /*0060*/  IMAD.U32 R5, RZ, RZ, UR5 ;  /* 0x00000005ff057e24 */ /* 0x004fce000f8e00ff */
[----:B------:R-:W-:-:S07]  /*0070*/  LEPC R20, `(.L_x_0) ;  /* 0x000000001014794e */ /* 0x000fce0000000000 */
[----:B0--3--:R-:W-:Y:S05]  /*0080*/  CALL.ABS.NOINC R2 ;  /* 0x0000000002007343 */ /* 0x009fea0003c00000 */
.L_x_0:
[----:B------:R-:W-:Y:S05]  /*0090*/  EXIT ;  /* 0x000000000000794d */ /* 0x000fea0003800000 */
.L_x_1:
[----:B------:R-:W-:-:S00]  /*00a0*/  BRA `(.L_x_1) ;  /* 0xfffffffc00fc7947 */ /* 0x000fc0000383ffff */
[----:B------:R-:W-:-:S00]  /*00b0*/  NOP ;  /* 0x0000000000007918 */ /* 0x000fc00000000000 */
        /* <DEDUP_REMOVED lines=12> */
.L_x_2:


//--------------------- .nv.global.init           --------------------------
	.section	.nv.global.init,"aw",@progbits
.nv.global.init:
	.type		$str,@object
	.size		$str,(.L_0 - $str)
$str:
        /*0000*/ 	.byte	0x68, 0x65, 0x6c, 0x6c, 0x6f, 0x2c, 0x20, 0x63, 0x75, 0x64, 0x61, 0x20, 0x77, 0x6f, 0x72, 0x6c
        /*0010*/ 	.byte	0x64, 0x21, 0x0a, 0x00
.L_0:


//--------------------- .nv.shared.reserved.0     --------------------------
	.section	.nv.shared.reserved.0,"aw",@nobits
	.weak		__nv_reservedSMEM_offset_0_alias
	.size		__nv_reservedSMEM_offset_0_alias, 0, 64
	.other		__nv_reservedSMEM_offset_0_alias,@"STO_CUDA_RESERVED_SHARED STV_DEFAULT"
__nv_reservedSMEM_offset_0_alias:
	.zero		0
	.zero		64


//--------------------- .nv.constant0._Z18hello_world_kernelv --------------------------
	.section	.nv.constant0._Z18hello_world_kernelv,"a",@progbits
	.sectionflags	@""
	.align	4
.nv.constant0._Z18hello_world_kernelv:
	.zero		896


//--------------------- SYMBOLS --------------------------

	.type		.nv.reservedSmem.offset0,@object
	.size		.nv.reservedSmem.offset0,0x4
	.type		vprintf,@function
